//
// Generated by NVIDIA NVVM Compiler
//
// Compiler Build ID: CL-36424714
// Cuda compilation tools, release 13.0, V13.0.88
// Based on NVVM 20.0.0
//

.version 9.0
.target sm_100
.address_size 64

	// .globl	_Z12print_kernelv
.extern .func  (.param .b32 func_retval0) vprintf
(
	.param .b64 vprintf_param_0,
	.param .b64 vprintf_param_1
)
;
.global .align 1 .b8 $str[21] = {66, 108, 111, 99, 107, 32, 37, 100, 44, 32, 116, 104, 114, 101, 97, 100, 32, 37, 100, 10};

.visible .entry _Z12print_kernelv()
{
	.local .align 8 .b8 	__local_depot0[8];
	.reg .b64 	%SP;
	.reg .b64 	%SPL;
	.reg .b32 	%r<5>;
	.reg .b64 	%rd<5>;

	mov.u64 	%SPL, __local_depot0;
	cvta.local.u64 	%SP, %SPL;
	add.u64 	%rd1, %SP, 0;
	add.u64 	%rd2, %SPL, 0;
	mov.u32 	%r1, %ctaid.x;
	mov.u32 	%r2, %tid.x;
	st.local.v2.u32 	[%rd2], {%r1, %r2};
	mov.u64 	%rd3, $str;
	cvta.global.u64 	%rd4, %rd3;
	{ // callseq 0, 0
	.param .b64 param0;
	st.param.b64 	[param0], %rd4;
	.param .b64 param1;
	st.param.b64 	[param1], %rd1;
	.param .b32 retval0;
	call.uni (retval0), 
	vprintf, 
	(
	param0, 
	param1
	);
	ld.param.b32 	%r3, [retval0];
	} // callseq 0
	ret;

}


// ===== COMPILED SASS (sm_100) =====

	.target	sm_100

	.elftype	@"ET_EXEC"


//--------------------- .note.nv.tkinfo           --------------------------
	.section	.note.nv.tkinfo,"",@"SHT_NOTE"
	.sectionflags	@"SHF_NOTE_NV_TKINFO"
	.tkinfo
        /*0018*/ 	.word	0x00000002
        /*0030*/ 	.string	""
        /*0030*/ 	.string	"ptxas"
        /*0030*/ 	.string	"Cuda compilation tools, release 13.0, V13.0.88"
        /*0030*/ 	.string	"Build cuda_13.0.r13.0/compiler.36424714_0"
        /*0030*/ 	.string	"-arch sm_100 -m 64 "



//--------------------- .note.nv.cuinfo           --------------------------
	.section	.note.nv.cuinfo,"",@"SHT_NOTE"
	.sectionflags	@"SHF_NOTE_NV_CUINFO"
        /*0018*/ 	.short	0x0002
        /*001a*/ 	.short	0x0064
        /*001c*/ 	.short	0x0082
	.zero		2


//--------------------- .nv.info                  --------------------------
	.section	.nv.info,"",@"SHT_CUDA_INFO"
	.align	4


	//----- nvinfo : EIATTR_REGCOUNT
	.align		4
        /*0000*/ 	.byte	0x04, 0x2f
        /*0002*/ 	.short	(.L_2 - .L_1)
	.align		4
.L_1:
        /*0004*/ 	.word	index@(_Z12print_kernelv)
        /*0008*/ 	.word	0x00000018


	//----- nvinfo : EIATTR_FRAME_SIZE
	.align		4
.L_2:
        /*000c*/ 	.byte	0x04, 0x11
        /*000e*/ 	.short	(.L_4 - .L_3)
	.align		4
.L_3:
        /*0010*/ 	.word	index@(_Z12print_kernelv)
        /*0014*/ 	.word	0x00000008


	//----- nvinfo : EIATTR_MIN_STACK_SIZE
	.align		4
.L_4:
        /*0018*/ 	.byte	0x04, 0x12
        /*001a*/ 	.short	(.L_6 - .L_5)
	.align		4
.L_5:
        /*001c*/ 	.word	index@(_Z12print_kernelv)
        /*0020*/ 	.word	0x00000008
.L_6:


//--------------------- .nv.compat                --------------------------
	.section	.nv.compat,"",@"SHT_CUDA_COMPAT_INFO"
	.align	4
        /*0000*/ 	.byte	0x02, 0x09, 0x00, 0x00, 0x02, 0x02, 0x01, 0x00, 0x02, 0x05, 0x05, 0x00, 0x03, 0x07, 0x01, 0x01
        /*0010*/ 	.byte	0x02, 0x03, 0x00, 0x00, 0x02, 0x06, 0x01, 0x00, 0x04, 0x0b, 0x08, 0x00, 0x09, 0x00, 0x00, 0x00
        /*0020*/ 	.byte	0x00, 0x00, 0x00, 0x00


//--------------------- .nv.info._Z12print_kernelv --------------------------
	.section	.nv.info._Z12print_kernelv,"",@"SHT_CUDA_INFO"
	.sectionflags	@""
	.align	4


	//----- nvinfo : EIATTR_CUDA_API_VERSION
	.align		4
        /*0000*/ 	.byte	0x04, 0x37
        /*0002*/ 	.short	(.L_8 - .L_7)
.L_7:
        /*0004*/ 	.word	0x00000082


	//----- nvinfo : EIATTR_SPARSE_MMA_MASK
	.align		4
.L_8:
        /*0008*/ 	.byte	0x03, 0x50
        /*000a*/ 	.short	0x0000


	//----- nvinfo : EIATTR_MAXREG_COUNT
	.align		4
        /*000c*/ 	.byte	0x03, 0x1b
        /*000e*/ 	.short	0x00ff


	//----- nvinfo : EIATTR_EXTERNS
	.align		4
        /*0010*/ 	.byte	0x04, 0x0f
        /*0012*/ 	.short	(.L_10 - .L_9)


	//   ....[0]....
	.align		4
.L_9:
        /*0014*/ 	.word	index@(vprintf)


	//----- nvinfo : EIATTR_MERCURY_ISA_VERSION
	.align		4
.L_10:
        /*0018*/ 	.byte	0x03, 0x5f
        /*001a*/ 	.short	0x0101


	//----- nvinfo : EIATTR_VRC_CTA_INIT_COUNT
	.align		4
        /*001c*/ 	.byte	0x02, 0x4a
	.zero		1
	.zero		1


	//----- nvinfo : EIATTR_SYSCALL_OFFSETS
	.align		4
        /*0020*/ 	.byte	0x04, 0x46
        /*0022*/ 	.short	(.L_12 - .L_11)


	//   ....[0]....
.L_11:
        /*0024*/ 	.word	0x000000f0


	//----- nvinfo : EIATTR_EXIT_INSTR_OFFSETS
	.align		4
.L_12:
        /*0028*/ 	.byte	0x04, 0x1c
        /*002a*/ 	.short	(.L_14 - .L_13)


	//   ....[0]....
.L_13:
        /*002c*/ 	.word	0x00000100


	//----- nvinfo : EIATTR_SW_WAR
	.align		4
.L_14:
        /*0030*/ 	.byte	0x04, 0x36
        /*0032*/ 	.short	(.L_16 - .L_15)
.L_15:
        /*0034*/ 	.word	0x00000008
.L_16:


//--------------------- .nv.callgraph             --------------------------
	.section	.nv.callgraph,"",@"SHT_CUDA_CALLGRAPH"
	.align	4
	.sectionentsize	8
	.align		4
        /*0000*/ 	.word	0x00000000
	.align		4
        /*0004*/ 	.word	0xffffffff
	.align		4
        /*0008*/ 	.word	index@(_Z12print_kernelv)
	.align		4
        /*000c*/ 	.word	index@(vprintf)
	.align		4
        /*0010*/ 	.word	0x00000000
	.align		4
        /*0014*/ 	.word	0xfffffffe
	.align		4
        /*0018*/ 	.word	0x00000000
	.align		4
        /*001c*/ 	.word	0xfffffffd
	.align		4
        /*0020*/ 	.word	0x00000000
	.align		4
        /*0024*/ 	.word	0xfffffffc


//--------------------- .nv.constant4             --------------------------
	.section	.nv.constant4,"a",@progbits
	.align	8
	.align		8
.nv.constant4:
        /*0000*/ 	.dword	vprintf
	.align		8
        /*0008*/ 	.dword	$str


//--------------------- .text._Z12print_kernelv   --------------------------
	.section	.text._Z12print_kernelv,"ax",@progbits
	.align	128
        .global         _Z12print_kernelv
        .type           _Z12print_kernelv,@function
        .size           _Z12print_kernelv,(.L_x_2 - _Z12print_kernelv)
        .other          _Z12print_kernelv,@"STO_CUDA_ENTRY STV_DEFAULT"
_Z12print_kernelv:
.text._Z12print_kernelv:
[----:B------:R-:W0:Y:S01]  /*0000*/  LDC R1, c[0x0][0x37c] ;  /* 0x0000df00ff017b82 */ /* 0x000e220000000800 */
[----:B------:R-:W1:Y:S01]  /*0010*/  S2R R8, SR_CTAID.X ;  /* 0x0000000000087919 */ /* 0x000e620000002500 */
[----:B0-----:R-:W-:Y:S01]  /*0020*/  VIADD R1, R1, 0xfffffff8 ;  /* 0xfffffff801017836 */ /* 0x001fe20000000000 */
[----:B------:R-:W-:Y:S01]  /*0030*/  MOV R0, 0x0 ;  /* 0x0000000000007802 */ /* 0x000fe20000000f00 */
[----:B------:R-:W0:Y:S01]  /*0040*/  LDCU UR4, c[0x0][0x2f8] ;  /* 0x00005f00ff0477ac */ /* 0x000e220008000800 */
[----:B------:R-:W1:Y:S03]  /*0050*/  S2R R9, SR_TID.X ;  /* 0x0000000000097919 */ /* 0x000e660000002100 */
[----:B------:R2:W3:Y:S01]  /*0060*/  LDC.64 R2, c[0x4][R0] ;  /* 0x0100000000027b82 */ /* 0x0004e20000000a00 */
[----:B------:R-:W4:Y:S01]  /*0070*/  LDCU.64 UR6, c[0x4][0x8] ;  /* 0x01000100ff0677ac */ /* 0x000f220008000a00 */
[----:B------:R-:W5:Y:S01]  /*0080*/  LDCU UR5, c[0x0][0x2fc] ;  /* 0x00005f80ff0577ac */ /* 0x000f620008000800 */
[----:B0-----:R-:W-:Y:S01]  /*0090*/  IADD3 R6, P0, PT, R1, UR4, RZ ;  /* 0x0000000401067c10 */ /* 0x001fe2000ff1e0ff */
[----:B----4-:R-:W-:Y:S01]  /*00a0*/  IMAD.U32 R4, RZ, RZ, UR6 ;  /* 0x00000006ff047e24 */ /* 0x010fe2000f8e00ff */
[----:B------:R-:W-:-:S03]  /*00b0*/  MOV R5, UR7 ;  /* 0x0000000700057c02 */ /* 0x000fc60008000f00 */
[----:B-----5:R-:W-:Y:S01]  /*00c0*/  IMAD.X R7, RZ, RZ, UR5, P0 ;  /* 0x00000005ff077e24 */ /* 0x020fe200080e06ff */
[----:B-1----:R2:W-:Y:S07]  /*00d0*/  STL.64 [R1], R8 ;  /* 0x0000000801007387 */ /* 0x0025ee0000100a00 */
[----:B------:R-:W-:-:S07]  /*00e0*/  LEPC R20, `(.L_x_0) ;  /* 0x000000001014794e */ /* 0x000fce0000000000 */
[----:B--23--:R-:W-:Y:S05]  /*00f0*/  CALL.ABS.NOINC R2 ;  /* 0x0000000002007343 */ /* 0x00cfea0003c00000 */
.L_x_0:
[----:B------:R-:W-:Y:S05]  /*0100*/  EXIT ;  /* 0x000000000000794d */ /* 0x000fea0003800000 */
.L_x_1:
[----:B------:R-:W-:-:S00]  /*0110*/  BRA `(.L_x_1) ;  /* 0xfffffffc00fc7947 */ /* 0x000fc0000383ffff */
[----:B------:R-:W-:-:S00]  /*0120*/  NOP ;  /* 0x0000000000007918 */ /* 0x000fc00000000000 */
        /* <DEDUP_REMOVED lines=13> */
.L_x_2:


//--------------------- .nv.global.init           --------------------------
	.section	.nv.global.init,"aw",@progbits
.nv.global.init:
	.type		$str,@object
	.size		$str,(.L_0 - $str)
$str:
        /*0000*/ 	.byte	0x42, 0x6c, 0x6f, 0x63, 0x6b, 0x20, 0x25, 0x64, 0x2c, 0x20, 0x74, 0x68, 0x72, 0x65, 0x61, 0x64
        /*0010*/ 	.byte	0x20, 0x25, 0x64, 0x0a, 0x00
.L_0:


//--------------------- .nv.shared.reserved.0     --------------------------
	.section	.nv.shared.reserved.0,"aw",@nobits
	.weak		__nv_reservedSMEM_offset_0_alias
	.size		__nv_reservedSMEM_offset_0_alias, 0, 64
	.other		__nv_reservedSMEM_offset_0_alias,@"STO_CUDA_RESERVED_SHARED STV_DEFAULT"
__nv_reservedSMEM_offset_0_alias:
	.zero		0
	.zero		64


//--------------------- .nv.constant0._Z12print_kernelv --------------------------
	.section	.nv.constant0._Z12print_kernelv,"a",@progbits
	.sectionflags	@""
	.align	4
.nv.constant0._Z12print_kernelv:
	.zero		896


//--------------------- SYMBOLS --------------------------

	.type		.nv.reservedSmem.offset0,@object
	.size		.nv.reservedSmem.offset0,0x4
	.type		vprintf,@function
